//
// Generated by NVIDIA NVVM Compiler
//
// Compiler Build ID: CL-36424714
// Cuda compilation tools, release 13.0, V13.0.88
// Based on NVVM 20.0.0
//

.version 9.0
.target sm_100
.address_size 64

	// .globl	_Z12async_kernelPfif

.visible .entry _Z12async_kernelPfif(
	.param .u64 .ptr .align 1 _Z12async_kernelPfif_param_0,
	.param .u32 _Z12async_kernelPfif_param_1,
	.param .f32 _Z12async_kernelPfif_param_2
)
{
	.reg .pred 	%p<3>;
	.reg .b32 	%r<10>;
	.reg .b32 	%f<9>;
	.reg .b64 	%rd<5>;

	ld.param.u64 	%rd2, [_Z12async_kernelPfif_param_0];
	ld.param.u32 	%r4, [_Z12async_kernelPfif_param_1];
	ld.param.f32 	%f4, [_Z12async_kernelPfif_param_2];
	mov.u32 	%r5, %ctaid.x;
	mov.u32 	%r6, %ntid.x;
	mov.u32 	%r7, %tid.x;
	mad.lo.s32 	%r1, %r5, %r6, %r7;
	setp.ge.s32 	%p1, %r1, %r4;
	@%p1 bra 	$L__BB0_4;
	cvta.to.global.u64 	%rd3, %rd2;
	mul.wide.s32 	%rd4, %r1, 4;
	add.s64 	%rd1, %rd3, %rd4;
	ld.global.f32 	%f8, [%rd1];
	mov.b32 	%r9, 0;
$L__BB0_2:
	fma.rn.f32 	%f5, %f4, %f8, 0f3C23D70A;
	fma.rn.f32 	%f6, %f4, %f5, 0f3C23D70A;
	fma.rn.f32 	%f7, %f4, %f6, 0f3C23D70A;
	fma.rn.f32 	%f8, %f4, %f7, 0f3C23D70A;
	add.s32 	%r9, %r9, 4;
	setp.ne.s32 	%p2, %r9, 500;
	@%p2 bra 	$L__BB0_2;
	st.global.f32 	[%rd1], %f8;
$L__BB0_4:
	ret;

}


// ===== COMPILED SASS (sm_100) =====

	.target	sm_100

	.elftype	@"ET_EXEC"


//--------------------- .note.nv.tkinfo           --------------------------
	.section	.note.nv.tkinfo,"",@"SHT_NOTE"
	.sectionflags	@"SHF_NOTE_NV_TKINFO"
	.tkinfo
        /*0018*/ 	.word	0x00000002
        /*0030*/ 	.string	""
        /*0030*/ 	.string	"ptxas"
        /*0030*/ 	.string	"Cuda compilation tools, release 13.0, V13.0.88"
        /*0030*/ 	.string	"Build cuda_13.0.r13.0/compiler.36424714_0"
        /*0030*/ 	.string	"-arch sm_100 -m 64 "



//--------------------- .note.nv.cuinfo           --------------------------
	.section	.note.nv.cuinfo,"",@"SHT_NOTE"
	.sectionflags	@"SHF_NOTE_NV_CUINFO"
        /*0018*/ 	.short	0x0002
        /*001a*/ 	.short	0x0064
        /*001c*/ 	.short	0x0082
	.zero		2


//--------------------- .nv.info                  --------------------------
	.section	.nv.info,"",@"SHT_CUDA_INFO"
	.align	4


	//----- nvinfo : EIATTR_REGCOUNT
	.align		4
        /*0000*/ 	.byte	0x04, 0x2f
        /*0002*/ 	.short	(.L_1 - .L_0)
	.align		4
.L_0:
        /*0004*/ 	.word	index@(_Z12async_kernelPfif)
        /*0008*/ 	.word	0x00000008


	//----- nvinfo : EIATTR_FRAME_SIZE
	.align		4
.L_1:
        /*000c*/ 	.byte	0x04, 0x11
        /*000e*/ 	.short	(.L_3 - .L_2)
	.align		4
.L_2:
        /*0010*/ 	.word	index@(_Z12async_kernelPfif)
        /*0014*/ 	.word	0x00000000


	//----- nvinfo : EIATTR_MIN_STACK_SIZE
	.align		4
.L_3:
        /*0018*/ 	.byte	0x04, 0x12
        /*001a*/ 	.short	(.L_5 - .L_4)
	.align		4
.L_4:
        /*001c*/ 	.word	index@(_Z12async_kernelPfif)
        /*0020*/ 	.word	0x00000000
.L_5:


//--------------------- .nv.compat                --------------------------
	.section	.nv.compat,"",@"SHT_CUDA_COMPAT_INFO"
	.align	4
        /*0000*/ 	.byte	0x02, 0x09, 0x00, 0x00, 0x02, 0x02, 0x01, 0x00, 0x02, 0x05, 0x05, 0x00, 0x03, 0x07, 0x01, 0x01
        /*0010*/ 	.byte	0x02, 0x03, 0x00, 0x00, 0x02, 0x06, 0x01, 0x00, 0x04, 0x0b, 0x08, 0x00, 0x09, 0x00, 0x00, 0x00
        /*0020*/ 	.byte	0x00, 0x00, 0x00, 0x00


//--------------------- .nv.info._Z12async_kernelPfif --------------------------
	.section	.nv.info._Z12async_kernelPfif,"",@"SHT_CUDA_INFO"
	.sectionflags	@""
	.align	4


	//----- nvinfo : EIATTR_CUDA_API_VERSION
	.align		4
        /*0000*/ 	.byte	0x04, 0x37
        /*0002*/ 	.short	(.L_7 - .L_6)
.L_6:
        /*0004*/ 	.word	0x00000082


	//----- nvinfo : EIATTR_KPARAM_INFO
	.align		4
.L_7:
        /*0008*/ 	.byte	0x04, 0x17
        /*000a*/ 	.short	(.L_9 - .L_8)
.L_8:
        /*000c*/ 	.word	0x00000000
        /*0010*/ 	.short	0x0002
        /*0012*/ 	.short	0x000c
        /*0014*/ 	.byte	0x00, 0xf0, 0x11, 0x00


	//----- nvinfo : EIATTR_KPARAM_INFO
	.align		4
.L_9:
        /*0018*/ 	.byte	0x04, 0x17
        /*001a*/ 	.short	(.L_11 - .L_10)
.L_10:
        /*001c*/ 	.word	0x00000000
        /*0020*/ 	.short	0x0001
        /*0022*/ 	.short	0x0008
        /*0024*/ 	.byte	0x00, 0xf0, 0x11, 0x00


	//----- nvinfo : EIATTR_KPARAM_INFO
	.align		4
.L_11:
        /*0028*/ 	.byte	0x04, 0x17
        /*002a*/ 	.short	(.L_13 - .L_12)
.L_12:
        /*002c*/ 	.word	0x00000000
        /*0030*/ 	.short	0x0000
        /*0032*/ 	.short	0x0000
        /*0034*/ 	.byte	0x00, 0xf5, 0x21, 0x00


	//----- nvinfo : EIATTR_SPARSE_MMA_MASK
	.align		4
.L_13:
        /*0038*/ 	.byte	0x03, 0x50
        /*003a*/ 	.short	0x0000


	//----- nvinfo : EIATTR_MAXREG_COUNT
	.align		4
        /*003c*/ 	.byte	0x03, 0x1b
        /*003e*/ 	.short	0x00ff


	//----- nvinfo : EIATTR_MERCURY_ISA_VERSION
	.align		4
        /*0040*/ 	.byte	0x03, 0x5f
        /*0042*/ 	.short	0x0101


	//----- nvinfo : EIATTR_VRC_CTA_INIT_COUNT
	.align		4
        /*0044*/ 	.byte	0x02, 0x4a
	.zero		1
	.zero		1


	//----- nvinfo : EIATTR_EXIT_INSTR_OFFSETS
	.align		4
        /*0048*/ 	.byte	0x04, 0x1c
        /*004a*/ 	.short	(.L_15 - .L_14)


	//   ....[0]....
.L_14:
        /*004c*/ 	.word	0x00000070


	//   ....[1]....
        /*0050*/ 	.word	0x00002020


	//----- nvinfo : EIATTR_CBANK_PARAM_SIZE
	.align		4
.L_15:
        /*0054*/ 	.byte	0x03, 0x19
        /*0056*/ 	.short	0x0010


	//----- nvinfo : EIATTR_PARAM_CBANK
	.align		4
        /*0058*/ 	.byte	0x04, 0x0a
        /*005a*/ 	.short	(.L_17 - .L_16)
	.align		4
.L_16:
        /*005c*/ 	.word	index@(.nv.constant0._Z12async_kernelPfif)
        /*0060*/ 	.short	0x0380
        /*0062*/ 	.short	0x0010


	//----- nvinfo : EIATTR_SW_WAR
	.align		4
.L_17:
        /*0064*/ 	.byte	0x04, 0x36
        /*0066*/ 	.short	(.L_19 - .L_18)
.L_18:
        /*0068*/ 	.word	0x00000008
.L_19:


//--------------------- .nv.callgraph             --------------------------
	.section	.nv.callgraph,"",@"SHT_CUDA_CALLGRAPH"
	.align	4
	.sectionentsize	8
	.align		4
        /*0000*/ 	.word	0x00000000
	.align		4
        /*0004*/ 	.word	0xffffffff
	.align		4
        /*0008*/ 	.word	0x00000000
	.align		4
        /*000c*/ 	.word	0xfffffffe
	.align		4
        /*0010*/ 	.word	0x00000000
	.align		4
        /*0014*/ 	.word	0xfffffffd
	.align		4
        /*0018*/ 	.word	0x00000000
	.align		4
        /*001c*/ 	.word	0xfffffffc


//--------------------- .text._Z12async_kernelPfif --------------------------
	.section	.text._Z12async_kernelPfif,"ax",@progbits
	.align	128
        .global         _Z12async_kernelPfif
        .type           _Z12async_kernelPfif,@function
        .size           _Z12async_kernelPfif,(.L_x_1 - _Z12async_kernelPfif)
        .other          _Z12async_kernelPfif,@"STO_CUDA_ENTRY STV_DEFAULT"
_Z12async_kernelPfif:
.text._Z12async_kernelPfif:
[----:B------:R-:W-:Y:S01]  /*0000*/  LDC R1, c[0x0][0x37c] ;  /* 0x0000df00ff017b82 */ /* 0x000fe20000000800 */
[----:B------:R-:W0:Y:S07]  /*0010*/  S2R R0, SR_TID.X ;  /* 0x0000000000007919 */ /* 0x000e2e0000002100 */
[----:B------:R-:W0:Y:S01]  /*0020*/  S2UR UR4, SR_CTAID.X ;  /* 0x00000000000479c3 */ /* 0x000e220000002500 */
[----:B------:R-:W1:Y:S07]  /*0030*/  LDCU UR5, c[0x0][0x388] ;  /* 0x00007100ff0577ac */ /* 0x000e6e0008000800 */
[----:B------:R-:W0:Y:S02]  /*0040*/  LDC R5, c[0x0][0x360] ;  /* 0x0000d800ff057b82 */ /* 0x000e240000000800 */
[----:B0-----:R-:W-:-:S05]  /*0050*/  IMAD R5, R5, UR4, R0 ;  /* 0x0000000405057c24 */ /* 0x001fca000f8e0200 */
[----:B-1----:R-:W-:-:S13]  /*0060*/  ISETP.GE.AND P0, PT, R5, UR5, PT ;  /* 0x0000000505007c0c */ /* 0x002fda000bf06270 */
[----:B------:R-:W-:Y:S05]  /*0070*/  @P0 EXIT ;  /* 0x000000000000094d */ /* 0x000fea0003800000 */
[----:B------:R-:W0:Y:S01]  /*0080*/  LDC.64 R2, c[0x0][0x380] ;  /* 0x0000e000ff027b82 */ /* 0x000e220000000a00 */
[----:B------:R-:W1:Y:S07]  /*0090*/  LDCU.64 UR4, c[0x0][0x358] ;  /* 0x00006b00ff0477ac */ /* 0x000e6e0008000a00 */
[----:B------:R-:W2:Y:S01]  /*00a0*/  LDC R0, c[0x0][0x38c] ;  /* 0x0000e300ff007b82 */ /* 0x000ea20000000800 */
[----:B0-----:R-:W-:-:S05]  /*00b0*/  IMAD.WIDE R2, R5, 0x4, R2 ;  /* 0x0000000405027825 */ /* 0x001fca00078e0202 */
[----:B-1----:R-:W2:Y:S02]  /*00c0*/  LDG.E R5, desc[UR4][R2.64] ;  /* 0x0000000402057981 */ /* 0x002ea4000c1e1900 */
[----:B--2---:R-:W-:-:S04]  /*00d0*/  FFMA R5, R5, R0, 0.0099999997764825820923 ;  /* 0x3c23d70a05057423 */ /* 0x004fc80000000000 */
[----:B------:R-:W-:-:S04]  /*00e0*/  FFMA R5, R5, R0, 0.0099999997764825820923 ;  /* 0x3c23d70a05057423 */ /* 0x000fc80000000000 */
        /* <DEDUP_REMOVED lines=497> */
[----:B------:R-:W-:-:S05]  /*2000*/  FFMA R5, R5, R0, 0.0099999997764825820923 ;  /* 0x3c23d70a05057423 */ /* 0x000fca0000000000 */
[----:B------:R-:W-:Y:S01]  /*2010*/  STG.E desc[UR4][R2.64], R5 ;  /* 0x0000000502007986 */ /* 0x000fe2000c101904 */
[----:B------:R-:W-:Y:S05]  /*2020*/  EXIT ;  /* 0x000000000000794d */ /* 0x000fea0003800000 */
.L_x_0:
[----:B------:R-:W-:-:S00]  /*2030*/  BRA `(.L_x_0) ;  /* 0xfffffffc00fc7947 */ /* 0x000fc0000383ffff */
[----:B------:R-:W-:-:S00]  /*2040*/  NOP ;  /* 0x0000000000007918 */ /* 0x000fc00000000000 */
        /* <DEDUP_REMOVED lines=11> */
.L_x_1:


//--------------------- .nv.shared.reserved.0     --------------------------
	.section	.nv.shared.reserved.0,"aw",@nobits
	.weak		__nv_reservedSMEM_offset_0_alias
	.size		__nv_reservedSMEM_offset_0_alias, 0, 64
	.other		__nv_reservedSMEM_offset_0_alias,@"STO_CUDA_RESERVED_SHARED STV_DEFAULT"
__nv_reservedSMEM_offset_0_alias:
	.zero		0
	.zero		64


//--------------------- .nv.constant0._Z12async_kernelPfif --------------------------
	.section	.nv.constant0._Z12async_kernelPfif,"a",@progbits
	.sectionflags	@""
	.align	4
.nv.constant0._Z12async_kernelPfif:
	.zero		912


//--------------------- SYMBOLS --------------------------

	.type		.nv.reservedSmem.offset0,@object
	.size		.nv.reservedSmem.offset0,0x4
